//
// Generated by NVIDIA NVVM Compiler
//
// Compiler Build ID: CL-36424714
// Cuda compilation tools, release 13.0, V13.0.88
// Based on NVVM 20.0.0
//

.version 9.0
.target sm_100
.address_size 64

	// .globl	_Z5saxpyfPf
.global .align 8 .u64 y;

.visible .entry _Z5saxpyfPf(
	.param .f32 _Z5saxpyfPf_param_0,
	.param .u64 .ptr .align 1 _Z5saxpyfPf_param_1
)
{
	.reg .b32 	%r<5>;
	.reg .b32 	%f<5>;
	.reg .b64 	%rd<8>;

	ld.param.f32 	%f1, [_Z5saxpyfPf_param_0];
	ld.param.u64 	%rd1, [_Z5saxpyfPf_param_1];
	cvta.to.global.u64 	%rd2, %rd1;
	mov.u32 	%r1, %ctaid.x;
	mov.u32 	%r2, %ntid.x;
	mov.u32 	%r3, %tid.x;
	mad.lo.s32 	%r4, %r1, %r2, %r3;
	mul.wide.s32 	%rd3, %r4, 4;
	add.s64 	%rd4, %rd2, %rd3;
	ld.global.f32 	%f2, [%rd4];
	ld.global.u64 	%rd5, [y];
	cvta.to.global.u64 	%rd6, %rd5;
	add.s64 	%rd7, %rd6, %rd3;
	ld.global.f32 	%f3, [%rd7+4];
	fma.rn.f32 	%f4, %f1, %f2, %f3;
	st.global.f32 	[%rd7], %f4;
	ret;

}


// ===== COMPILED SASS (sm_100) =====

	.target	sm_100

	.elftype	@"ET_EXEC"


//--------------------- .note.nv.tkinfo           --------------------------
	.section	.note.nv.tkinfo,"",@"SHT_NOTE"
	.sectionflags	@"SHF_NOTE_NV_TKINFO"
	.tkinfo
        /*0018*/ 	.word	0x00000002
        /*0030*/ 	.string	""
        /*0030*/ 	.string	"ptxas"
        /*0030*/ 	.string	"Cuda compilation tools, release 13.0, V13.0.88"
        /*0030*/ 	.string	"Build cuda_13.0.r13.0/compiler.36424714_0"
        /*0030*/ 	.string	"-arch sm_100 -m 64 "



//--------------------- .note.nv.cuinfo           --------------------------
	.section	.note.nv.cuinfo,"",@"SHT_NOTE"
	.sectionflags	@"SHF_NOTE_NV_CUINFO"
        /*0018*/ 	.short	0x0002
        /*001a*/ 	.short	0x0064
        /*001c*/ 	.short	0x0082
	.zero		2


//--------------------- .nv.info                  --------------------------
	.section	.nv.info,"",@"SHT_CUDA_INFO"
	.align	4


	//----- nvinfo : EIATTR_REGCOUNT
	.align		4
        /*0000*/ 	.byte	0x04, 0x2f
        /*0002*/ 	.short	(.L_2 - .L_1)
	.align		4
.L_1:
        /*0004*/ 	.word	index@(_Z5saxpyfPf)
        /*0008*/ 	.word	0x0000000c


	//----- nvinfo : EIATTR_FRAME_SIZE
	.align		4
.L_2:
        /*000c*/ 	.byte	0x04, 0x11
        /*000e*/ 	.short	(.L_4 - .L_3)
	.align		4
.L_3:
        /*0010*/ 	.word	index@(_Z5saxpyfPf)
        /*0014*/ 	.word	0x00000000


	//----- nvinfo : EIATTR_MIN_STACK_SIZE
	.align		4
.L_4:
        /*0018*/ 	.byte	0x04, 0x12
        /*001a*/ 	.short	(.L_6 - .L_5)
	.align		4
.L_5:
        /*001c*/ 	.word	index@(_Z5saxpyfPf)
        /*0020*/ 	.word	0x00000000
.L_6:


//--------------------- .nv.compat                --------------------------
	.section	.nv.compat,"",@"SHT_CUDA_COMPAT_INFO"
	.align	4
        /*0000*/ 	.byte	0x02, 0x09, 0x00, 0x00, 0x02, 0x02, 0x01, 0x00, 0x02, 0x05, 0x05, 0x00, 0x03, 0x07, 0x01, 0x01
        /*0010*/ 	.byte	0x02, 0x03, 0x00, 0x00, 0x02, 0x06, 0x01, 0x00, 0x04, 0x0b, 0x08, 0x00, 0x09, 0x00, 0x00, 0x00
        /*0020*/ 	.byte	0x00, 0x00, 0x00, 0x00


//--------------------- .nv.info._Z5saxpyfPf      --------------------------
	.section	.nv.info._Z5saxpyfPf,"",@"SHT_CUDA_INFO"
	.sectionflags	@""
	.align	4


	//----- nvinfo : EIATTR_CUDA_API_VERSION
	.align		4
        /*0000*/ 	.byte	0x04, 0x37
        /*0002*/ 	.short	(.L_8 - .L_7)
.L_7:
        /*0004*/ 	.word	0x00000082


	//----- nvinfo : EIATTR_KPARAM_INFO
	.align		4
.L_8:
        /*0008*/ 	.byte	0x04, 0x17
        /*000a*/ 	.short	(.L_10 - .L_9)
.L_9:
        /*000c*/ 	.word	0x00000000
        /*0010*/ 	.short	0x0001
        /*0012*/ 	.short	0x0008
        /*0014*/ 	.byte	0x00, 0xf5, 0x21, 0x00


	//----- nvinfo : EIATTR_KPARAM_INFO
	.align		4
.L_10:
        /*0018*/ 	.byte	0x04, 0x17
        /*001a*/ 	.short	(.L_12 - .L_11)
.L_11:
        /*001c*/ 	.word	0x00000000
        /*0020*/ 	.short	0x0000
        /*0022*/ 	.short	0x0000
        /*0024*/ 	.byte	0x00, 0xf0, 0x11, 0x00


	//----- nvinfo : EIATTR_SPARSE_MMA_MASK
	.align		4
.L_12:
        /*0028*/ 	.byte	0x03, 0x50
        /*002a*/ 	.short	0x0000


	//----- nvinfo : EIATTR_MAXREG_COUNT
	.align		4
        /*002c*/ 	.byte	0x03, 0x1b
        /*002e*/ 	.short	0x00ff


	//----- nvinfo : EIATTR_MERCURY_ISA_VERSION
	.align		4
        /*0030*/ 	.byte	0x03, 0x5f
        /*0032*/ 	.short	0x0101


	//----- nvinfo : EIATTR_VRC_CTA_INIT_COUNT
	.align		4
        /*0034*/ 	.byte	0x02, 0x4a
	.zero		1
	.zero		1


	//----- nvinfo : EIATTR_EXIT_INSTR_OFFSETS
	.align		4
        /*0038*/ 	.byte	0x04, 0x1c
        /*003a*/ 	.short	(.L_14 - .L_13)


	//   ....[0]....
.L_13:
        /*003c*/ 	.word	0x00000100


	//----- nvinfo : EIATTR_CBANK_PARAM_SIZE
	.align		4
.L_14:
        /*0040*/ 	.byte	0x03, 0x19
        /*0042*/ 	.short	0x0010


	//----- nvinfo : EIATTR_PARAM_CBANK
	.align		4
        /*0044*/ 	.byte	0x04, 0x0a
        /*0046*/ 	.short	(.L_16 - .L_15)
	.align		4
.L_15:
        /*0048*/ 	.word	index@(.nv.constant0._Z5saxpyfPf)
        /*004c*/ 	.short	0x0380
        /*004e*/ 	.short	0x0010


	//----- nvinfo : EIATTR_SW_WAR
	.align		4
.L_16:
        /*0050*/ 	.byte	0x04, 0x36
        /*0052*/ 	.short	(.L_18 - .L_17)
.L_17:
        /*0054*/ 	.word	0x00000008
.L_18:


//--------------------- .nv.callgraph             --------------------------
	.section	.nv.callgraph,"",@"SHT_CUDA_CALLGRAPH"
	.align	4
	.sectionentsize	8
	.align		4
        /*0000*/ 	.word	0x00000000
	.align		4
        /*0004*/ 	.word	0xffffffff
	.align		4
        /*0008*/ 	.word	0x00000000
	.align		4
        /*000c*/ 	.word	0xfffffffe
	.align		4
        /*0010*/ 	.word	0x00000000
	.align		4
        /*0014*/ 	.word	0xfffffffd
	.align		4
        /*0018*/ 	.word	0x00000000
	.align		4
        /*001c*/ 	.word	0xfffffffc


//--------------------- .nv.constant4             --------------------------
	.section	.nv.constant4,"a",@progbits
	.align	8
	.align		8
.nv.constant4:
        /*0000*/ 	.dword	y


//--------------------- .text._Z5saxpyfPf         --------------------------
	.section	.text._Z5saxpyfPf,"ax",@progbits
	.align	128
        .global         _Z5saxpyfPf
        .type           _Z5saxpyfPf,@function
        .size           _Z5saxpyfPf,(.L_x_1 - _Z5saxpyfPf)
        .other          _Z5saxpyfPf,@"STO_CUDA_ENTRY STV_DEFAULT"
_Z5saxpyfPf:
.text._Z5saxpyfPf:
[----:B------:R-:W-:Y:S08]  /*0000*/  LDC R1, c[0x0][0x37c] ;  /* 0x0000df00ff017b82 */ /* 0x000ff00000000800 */
[----:B------:R-:W0:Y:S01]  /*0010*/  LDC.64 R4, c[0x4][RZ] ;  /* 0x01000000ff047b82 */ /* 0x000e220000000a00 */
[----:B------:R-:W0:Y:S01]  /*0020*/  LDCU.64 UR4, c[0x0][0x358] ;  /* 0x00006b00ff0477ac */ /* 0x000e220008000a00 */
[----:B------:R-:W1:Y:S06]  /*0030*/  S2R R0, SR_TID.X ;  /* 0x0000000000007919 */ /* 0x000e6c0000002100 */
[----:B------:R-:W1:Y:S08]  /*0040*/  S2UR UR6, SR_CTAID.X ;  /* 0x00000000000679c3 */ /* 0x000e700000002500 */
[----:B------:R-:W1:Y:S01]  /*0050*/  LDC R7, c[0x0][0x360] ;  /* 0x0000d800ff077b82 */ /* 0x000e620000000800 */
[----:B0-----:R-:W2:Y:S07]  /*0060*/  LDG.E.64 R4, desc[UR4][R4.64] ;  /* 0x0000000404047981 */ /* 0x001eae000c1e1b00 */
[----:B------:R-:W0:Y:S01]  /*0070*/  LDC.64 R2, c[0x0][0x388] ;  /* 0x0000e200ff027b82 */ /* 0x000e220000000a00 */
[----:B-1----:R-:W-:Y:S01]  /*0080*/  IMAD R7, R7, UR6, R0 ;  /* 0x0000000607077c24 */ /* 0x002fe2000f8e0200 */
[----:B------:R-:W1:Y:S03]  /*0090*/  LDCU UR6, c[0x0][0x380] ;  /* 0x00007000ff0677ac */ /* 0x000e660008000800 */
[----:B0-----:R-:W-:-:S06]  /*00a0*/  IMAD.WIDE R2, R7, 0x4, R2 ;  /* 0x0000000407027825 */ /* 0x001fcc00078e0202 */
[----:B------:R-:W1:Y:S01]  /*00b0*/  LDG.E R2, desc[UR4][R2.64] ;  /* 0x0000000402027981 */ /* 0x000e62000c1e1900 */
[----:B--2---:R-:W-:-:S05]  /*00c0*/  IMAD.WIDE R6, R7, 0x4, R4 ;  /* 0x0000000407067825 */ /* 0x004fca00078e0204 */
[----:B------:R-:W1:Y:S02]  /*00d0*/  LDG.E R9, desc[UR4][R6.64+0x4] ;  /* 0x0000040406097981 */ /* 0x000e64000c1e1900 */
[----:B-1----:R-:W-:-:S05]  /*00e0*/  FFMA R9, R2, UR6, R9 ;  /* 0x0000000602097c23 */ /* 0x002fca0008000009 */
[----:B------:R-:W-:Y:S01]  /*00f0*/  STG.E desc[UR4][R6.64], R9 ;  /* 0x0000000906007986 */ /* 0x000fe2000c101904 */
[----:B------:R-:W-:Y:S05]  /*0100*/  EXIT ;  /* 0x000000000000794d */ /* 0x000fea0003800000 */
.L_x_0:
[----:B------:R-:W-:-:S00]  /*0110*/  BRA `(.L_x_0) ;  /* 0xfffffffc00fc7947 */ /* 0x000fc0000383ffff */
[----:B------:R-:W-:-:S00]  /*0120*/  NOP ;  /* 0x0000000000007918 */ /* 0x000fc00000000000 */
        /* <DEDUP_REMOVED lines=13> */
.L_x_1:


//--------------------- .nv.shared.reserved.0     --------------------------
	.section	.nv.shared.reserved.0,"aw",@nobits
	.weak		__nv_reservedSMEM_offset_0_alias
	.size		__nv_reservedSMEM_offset_0_alias, 0, 64
	.other		__nv_reservedSMEM_offset_0_alias,@"STO_CUDA_RESERVED_SHARED STV_DEFAULT"
__nv_reservedSMEM_offset_0_alias:
	.zero		0
	.zero		64


//--------------------- .nv.global                --------------------------
	.section	.nv.global,"aw",@nobits
	.align	8
.nv.global:
	.type		y,@object
	.size		y,(.L_0 - y)
y:
	.zero		8
.L_0:


//--------------------- .nv.constant0._Z5saxpyfPf --------------------------
	.section	.nv.constant0._Z5saxpyfPf,"a",@progbits
	.sectionflags	@""
	.align	4
.nv.constant0._Z5saxpyfPf:
	.zero		912


//--------------------- SYMBOLS --------------------------

	.type		.nv.reservedSmem.offset0,@object
	.size		.nv.reservedSmem.offset0,0x4
